//
// Generated by NVIDIA NVVM Compiler
//
// Compiler Build ID: CL-36424714
// Cuda compilation tools, release 13.0, V13.0.88
// Based on NVVM 20.0.0
//

.version 9.0
.target sm_100
.address_size 64

	// .globl	_Z26matrixMultiplyWithTwoTilesPfS_S_i
// _ZZ26matrixMultiplyWithTwoTilesPfS_S_iE10sharedMemA has been demoted
// _ZZ26matrixMultiplyWithTwoTilesPfS_S_iE10sharedMemB has been demoted

.visible .entry _Z26matrixMultiplyWithTwoTilesPfS_S_i(
	.param .u64 .ptr .align 1 _Z26matrixMultiplyWithTwoTilesPfS_S_i_param_0,
	.param .u64 .ptr .align 1 _Z26matrixMultiplyWithTwoTilesPfS_S_i_param_1,
	.param .u64 .ptr .align 1 _Z26matrixMultiplyWithTwoTilesPfS_S_i_param_2,
	.param .u32 _Z26matrixMultiplyWithTwoTilesPfS_S_i_param_3
)
{
	.reg .pred 	%p<27>;
	.reg .b32 	%r<103>;
	.reg .b32 	%f<115>;
	.reg .b64 	%rd<29>;
	// demoted variable
	.shared .align 4 .b8 _ZZ26matrixMultiplyWithTwoTilesPfS_S_iE10sharedMemA[128];
	// demoted variable
	.shared .align 4 .b8 _ZZ26matrixMultiplyWithTwoTilesPfS_S_iE10sharedMemB[128];
	ld.param.u64 	%rd4, [_Z26matrixMultiplyWithTwoTilesPfS_S_i_param_0];
	ld.param.u64 	%rd5, [_Z26matrixMultiplyWithTwoTilesPfS_S_i_param_1];
	ld.param.u64 	%rd3, [_Z26matrixMultiplyWithTwoTilesPfS_S_i_param_2];
	ld.param.u32 	%r56, [_Z26matrixMultiplyWithTwoTilesPfS_S_i_param_3];
	cvta.to.global.u64 	%rd1, %rd5;
	cvta.to.global.u64 	%rd2, %rd4;
	mov.u32 	%r57, %ctaid.y;
	mov.u32 	%r58, %ntid.y;
	mov.u32 	%r1, %tid.y;
	mad.lo.s32 	%r2, %r57, %r58, %r1;
	mov.u32 	%r59, %ctaid.x;
	mov.u32 	%r60, %ntid.x;
	mov.u32 	%r3, %tid.x;
	mad.lo.s32 	%r4, %r59, %r60, %r3;
	setp.lt.s32 	%p1, %r56, 1;
	mov.f32 	%f114, 0f00000000;
	@%p1 bra 	$L__BB0_27;
	add.s32 	%r5, %r56, 3;
	shr.u32 	%r6, %r5, 2;
	shl.b32 	%r62, %r1, 5;
	mov.u32 	%r63, _ZZ26matrixMultiplyWithTwoTilesPfS_S_iE10sharedMemA;
	add.s32 	%r7, %r63, %r62;
	shl.b32 	%r64, %r3, 2;
	add.s32 	%r8, %r7, %r64;
	mul.lo.s32 	%r9, %r56, %r2;
	shl.b32 	%r65, %r1, 4;
	mov.u32 	%r66, _ZZ26matrixMultiplyWithTwoTilesPfS_S_iE10sharedMemB;
	add.s32 	%r11, %r66, %r64;
	add.s32 	%r10, %r11, %r65;
	and.b32  	%r12, %r6, 3;
	setp.lt.u32 	%p2, %r56, 13;
	mov.f32 	%f114, 0f00000000;
	mov.b32 	%r97, 0;
	@%p2 bra 	$L__BB0_20;
	and.b32  	%r97, %r6, 536870908;
	and.b32  	%r68, %r6, 536870908;
	neg.s32 	%r96, %r68;
	add.s32 	%r95, %r1, 16;
	add.s32 	%r69, %r1, 8;
	mad.lo.s32 	%r94, %r56, %r69, %r4;
	shl.b32 	%r17, %r56, 5;
	mad.lo.s32 	%r93, %r56, %r95, %r4;
	add.s32 	%r70, %r1, 24;
	mad.lo.s32 	%r92, %r56, %r70, %r4;
	mad.lo.s32 	%r91, %r1, %r56, %r4;
	add.s32 	%r89, %r3, 8;
	add.s32 	%r90, %r89, %r9;
	mov.f32 	%f114, 0f00000000;
$L__BB0_3:
	add.s32 	%r71, %r89, -8;
	max.u32 	%r72, %r2, %r71;
	setp.ge.u32 	%p3, %r72, %r56;
	mov.f32 	%f101, 0f00000000;
	@%p3 bra 	$L__BB0_5;
	add.s32 	%r73, %r90, -8;
	mul.wide.u32 	%rd6, %r73, 4;
	add.s64 	%rd7, %rd2, %rd6;
	ld.global.f32 	%f101, [%rd7];
$L__BB0_5:
	setp.ge.s32 	%p4, %r4, %r56;
	st.shared.f32 	[%r8], %f101;
	add.s32 	%r74, %r95, -16;
	setp.ge.u32 	%p5, %r74, %r56;
	mov.f32 	%f102, 0f00000000;
	or.pred  	%p6, %p4, %p5;
	@%p6 bra 	$L__BB0_7;
	mul.wide.u32 	%rd8, %r91, 4;
	add.s64 	%rd9, %rd1, %rd8;
	ld.global.f32 	%f102, [%rd9];
$L__BB0_7:
	st.shared.f32 	[%r10], %f102;
	bar.sync 	0;
	ld.shared.f32 	%f38, [%r7];
	ld.shared.f32 	%f39, [%r11];
	fma.rn.f32 	%f40, %f38, %f39, %f114;
	ld.shared.f32 	%f41, [%r7+4];
	ld.shared.f32 	%f42, [%r11+16];
	fma.rn.f32 	%f43, %f41, %f42, %f40;
	ld.shared.f32 	%f44, [%r7+8];
	ld.shared.f32 	%f45, [%r11+32];
	fma.rn.f32 	%f46, %f44, %f45, %f43;
	ld.shared.f32 	%f47, [%r7+12];
	ld.shared.f32 	%f48, [%r11+48];
	fma.rn.f32 	%f6, %f47, %f48, %f46;
	bar.sync 	0;
	add.s32 	%r75, %r89, -4;
	max.u32 	%r76, %r2, %r75;
	setp.ge.u32 	%p7, %r76, %r56;
	mov.f32 	%f103, 0f00000000;
	@%p7 bra 	$L__BB0_9;
	add.s32 	%r77, %r90, -4;
	mul.wide.u32 	%rd10, %r77, 4;
	add.s64 	%rd11, %rd2, %rd10;
	ld.global.f32 	%f103, [%rd11];
$L__BB0_9:
	st.shared.f32 	[%r8], %f103;
	add.s32 	%r78, %r95, -8;
	setp.ge.u32 	%p9, %r78, %r56;
	mov.f32 	%f104, 0f00000000;
	or.pred  	%p10, %p4, %p9;
	@%p10 bra 	$L__BB0_11;
	mul.wide.u32 	%rd12, %r94, 4;
	add.s64 	%rd13, %rd1, %rd12;
	ld.global.f32 	%f104, [%rd13];
$L__BB0_11:
	st.shared.f32 	[%r10], %f104;
	bar.sync 	0;
	ld.shared.f32 	%f51, [%r7];
	ld.shared.f32 	%f52, [%r11];
	fma.rn.f32 	%f53, %f51, %f52, %f6;
	ld.shared.f32 	%f54, [%r7+4];
	ld.shared.f32 	%f55, [%r11+16];
	fma.rn.f32 	%f56, %f54, %f55, %f53;
	ld.shared.f32 	%f57, [%r7+8];
	ld.shared.f32 	%f58, [%r11+32];
	fma.rn.f32 	%f59, %f57, %f58, %f56;
	ld.shared.f32 	%f60, [%r7+12];
	ld.shared.f32 	%f61, [%r11+48];
	fma.rn.f32 	%f11, %f60, %f61, %f59;
	bar.sync 	0;
	max.u32 	%r79, %r2, %r89;
	setp.ge.u32 	%p11, %r79, %r56;
	mov.f32 	%f105, 0f00000000;
	@%p11 bra 	$L__BB0_13;
	mul.wide.u32 	%rd14, %r90, 4;
	add.s64 	%rd15, %rd2, %rd14;
	ld.global.f32 	%f105, [%rd15];
$L__BB0_13:
	st.shared.f32 	[%r8], %f105;
	setp.ge.u32 	%p13, %r95, %r56;
	mov.f32 	%f106, 0f00000000;
	or.pred  	%p14, %p4, %p13;
	@%p14 bra 	$L__BB0_15;
	mul.wide.u32 	%rd16, %r93, 4;
	add.s64 	%rd17, %rd1, %rd16;
	ld.global.f32 	%f106, [%rd17];
$L__BB0_15:
	st.shared.f32 	[%r10], %f106;
	bar.sync 	0;
	ld.shared.f32 	%f64, [%r7];
	ld.shared.f32 	%f65, [%r11];
	fma.rn.f32 	%f66, %f64, %f65, %f11;
	ld.shared.f32 	%f67, [%r7+4];
	ld.shared.f32 	%f68, [%r11+16];
	fma.rn.f32 	%f69, %f67, %f68, %f66;
	ld.shared.f32 	%f70, [%r7+8];
	ld.shared.f32 	%f71, [%r11+32];
	fma.rn.f32 	%f72, %f70, %f71, %f69;
	ld.shared.f32 	%f73, [%r7+12];
	ld.shared.f32 	%f74, [%r11+48];
	fma.rn.f32 	%f16, %f73, %f74, %f72;
	bar.sync 	0;
	add.s32 	%r80, %r89, 4;
	max.u32 	%r81, %r2, %r80;
	setp.ge.u32 	%p15, %r81, %r56;
	mov.f32 	%f107, 0f00000000;
	@%p15 bra 	$L__BB0_17;
	add.s32 	%r82, %r90, 4;
	mul.wide.u32 	%rd18, %r82, 4;
	add.s64 	%rd19, %rd2, %rd18;
	ld.global.f32 	%f107, [%rd19];
$L__BB0_17:
	st.shared.f32 	[%r8], %f107;
	add.s32 	%r83, %r95, 8;
	setp.ge.u32 	%p17, %r83, %r56;
	mov.f32 	%f108, 0f00000000;
	or.pred  	%p18, %p4, %p17;
	@%p18 bra 	$L__BB0_19;
	mul.wide.u32 	%rd20, %r92, 4;
	add.s64 	%rd21, %rd1, %rd20;
	ld.global.f32 	%f108, [%rd21];
$L__BB0_19:
	st.shared.f32 	[%r10], %f108;
	bar.sync 	0;
	ld.shared.f32 	%f76, [%r7];
	ld.shared.f32 	%f77, [%r11];
	fma.rn.f32 	%f78, %f76, %f77, %f16;
	ld.shared.f32 	%f79, [%r7+4];
	ld.shared.f32 	%f80, [%r11+16];
	fma.rn.f32 	%f81, %f79, %f80, %f78;
	ld.shared.f32 	%f82, [%r7+8];
	ld.shared.f32 	%f83, [%r11+32];
	fma.rn.f32 	%f84, %f82, %f83, %f81;
	ld.shared.f32 	%f85, [%r7+12];
	ld.shared.f32 	%f86, [%r11+48];
	fma.rn.f32 	%f114, %f85, %f86, %f84;
	bar.sync 	0;
	add.s32 	%r96, %r96, 4;
	add.s32 	%r95, %r95, 32;
	add.s32 	%r94, %r94, %r17;
	add.s32 	%r93, %r93, %r17;
	add.s32 	%r92, %r92, %r17;
	add.s32 	%r91, %r91, %r17;
	add.s32 	%r90, %r90, 16;
	add.s32 	%r89, %r89, 16;
	setp.ne.s32 	%p19, %r96, 0;
	@%p19 bra 	$L__BB0_3;
$L__BB0_20:
	setp.eq.s32 	%p20, %r12, 0;
	@%p20 bra 	$L__BB0_27;
	shl.b32 	%r84, %r97, 3;
	add.s32 	%r101, %r1, %r84;
	mad.lo.s32 	%r102, %r56, %r101, %r4;
	shl.b32 	%r42, %r56, 3;
	shl.b32 	%r85, %r97, 2;
	add.s32 	%r99, %r3, %r85;
	add.s32 	%r100, %r99, %r9;
	neg.s32 	%r98, %r12;
$L__BB0_22:
	.pragma "nounroll";
	max.u32 	%r86, %r2, %r99;
	setp.ge.u32 	%p21, %r86, %r56;
	mov.f32 	%f112, 0f00000000;
	@%p21 bra 	$L__BB0_24;
	mul.wide.u32 	%rd22, %r100, 4;
	add.s64 	%rd23, %rd2, %rd22;
	ld.global.f32 	%f112, [%rd23];
$L__BB0_24:
	setp.ge.s32 	%p22, %r4, %r56;
	st.shared.f32 	[%r8], %f112;
	setp.ge.u32 	%p23, %r101, %r56;
	mov.f32 	%f113, 0f00000000;
	or.pred  	%p24, %p22, %p23;
	@%p24 bra 	$L__BB0_26;
	mul.wide.u32 	%rd24, %r102, 4;
	add.s64 	%rd25, %rd1, %rd24;
	ld.global.f32 	%f113, [%rd25];
$L__BB0_26:
	st.shared.f32 	[%r10], %f113;
	bar.sync 	0;
	ld.shared.f32 	%f89, [%r7];
	ld.shared.f32 	%f90, [%r11];
	fma.rn.f32 	%f91, %f89, %f90, %f114;
	ld.shared.f32 	%f92, [%r7+4];
	ld.shared.f32 	%f93, [%r11+16];
	fma.rn.f32 	%f94, %f92, %f93, %f91;
	ld.shared.f32 	%f95, [%r7+8];
	ld.shared.f32 	%f96, [%r11+32];
	fma.rn.f32 	%f97, %f95, %f96, %f94;
	ld.shared.f32 	%f98, [%r7+12];
	ld.shared.f32 	%f99, [%r11+48];
	fma.rn.f32 	%f114, %f98, %f99, %f97;
	bar.sync 	0;
	add.s32 	%r102, %r102, %r42;
	add.s32 	%r101, %r101, 8;
	add.s32 	%r100, %r100, 4;
	add.s32 	%r99, %r99, 4;
	add.s32 	%r98, %r98, 1;
	setp.ne.s32 	%p25, %r98, 0;
	@%p25 bra 	$L__BB0_22;
$L__BB0_27:
	max.s32 	%r87, %r2, %r4;
	setp.ge.s32 	%p26, %r87, %r56;
	@%p26 bra 	$L__BB0_29;
	mad.lo.s32 	%r88, %r56, %r2, %r4;
	cvta.to.global.u64 	%rd26, %rd3;
	mul.wide.s32 	%rd27, %r88, 4;
	add.s64 	%rd28, %rd26, %rd27;
	st.global.f32 	[%rd28], %f114;
$L__BB0_29:
	ret;

}


// ===== COMPILED SASS (sm_100) =====

	.target	sm_100

	.elftype	@"ET_EXEC"


//--------------------- .note.nv.tkinfo           --------------------------
	.section	.note.nv.tkinfo,"",@"SHT_NOTE"
	.sectionflags	@"SHF_NOTE_NV_TKINFO"
	.tkinfo
        /*0018*/ 	.word	0x00000002
        /*0030*/ 	.string	""
        /*0030*/ 	.string	"ptxas"
        /*0030*/ 	.string	"Cuda compilation tools, release 13.0, V13.0.88"
        /*0030*/ 	.string	"Build cuda_13.0.r13.0/compiler.36424714_0"
        /*0030*/ 	.string	"-arch sm_100 -m 64 "



//--------------------- .note.nv.cuinfo           --------------------------
	.section	.note.nv.cuinfo,"",@"SHT_NOTE"
	.sectionflags	@"SHF_NOTE_NV_CUINFO"
        /*0018*/ 	.short	0x0002
        /*001a*/ 	.short	0x0064
        /*001c*/ 	.short	0x0082
	.zero		2


//--------------------- .nv.info                  --------------------------
	.section	.nv.info,"",@"SHT_CUDA_INFO"
	.align	4


	//----- nvinfo : EIATTR_REGCOUNT
	.align		4
        /*0000*/ 	.byte	0x04, 0x2f
        /*0002*/ 	.short	(.L_1 - .L_0)
	.align		4
.L_0:
        /*0004*/ 	.word	index@(_Z26matrixMultiplyWithTwoTilesPfS_S_i)
        /*0008*/ 	.word	0x00000020


	//----- nvinfo : EIATTR_FRAME_SIZE
	.align		4
.L_1:
        /*000c*/ 	.byte	0x04, 0x11
        /*000e*/ 	.short	(.L_3 - .L_2)
	.align		4
.L_2:
        /*0010*/ 	.word	index@(_Z26matrixMultiplyWithTwoTilesPfS_S_i)
        /*0014*/ 	.word	0x00000000


	//----- nvinfo : EIATTR_MIN_STACK_SIZE
	.align		4
.L_3:
        /*0018*/ 	.byte	0x04, 0x12
        /*001a*/ 	.short	(.L_5 - .L_4)
	.align		4
.L_4:
        /*001c*/ 	.word	index@(_Z26matrixMultiplyWithTwoTilesPfS_S_i)
        /*0020*/ 	.word	0x00000000
.L_5:


//--------------------- .nv.compat                --------------------------
	.section	.nv.compat,"",@"SHT_CUDA_COMPAT_INFO"
	.align	4
        /*0000*/ 	.byte	0x02, 0x09, 0x00, 0x00, 0x02, 0x02, 0x01, 0x00, 0x02, 0x05, 0x05, 0x00, 0x03, 0x07, 0x01, 0x01
        /*0010*/ 	.byte	0x02, 0x03, 0x00, 0x00, 0x02, 0x06, 0x01, 0x00, 0x04, 0x0b, 0x08, 0x00, 0x09, 0x00, 0x00, 0x00
        /*0020*/ 	.byte	0x00, 0x00, 0x00, 0x00


//--------------------- .nv.info._Z26matrixMultiplyWithTwoTilesPfS_S_i --------------------------
	.section	.nv.info._Z26matrixMultiplyWithTwoTilesPfS_S_i,"",@"SHT_CUDA_INFO"
	.sectionflags	@""
	.align	4


	//----- nvinfo : EIATTR_CUDA_API_VERSION
	.align		4
        /*0000*/ 	.byte	0x04, 0x37
        /*0002*/ 	.short	(.L_7 - .L_6)
.L_6:
        /*0004*/ 	.word	0x00000082


	//----- nvinfo : EIATTR_KPARAM_INFO
	.align		4
.L_7:
        /*0008*/ 	.byte	0x04, 0x17
        /*000a*/ 	.short	(.L_9 - .L_8)
.L_8:
        /*000c*/ 	.word	0x00000000
        /*0010*/ 	.short	0x0003
        /*0012*/ 	.short	0x0018
        /*0014*/ 	.byte	0x00, 0xf0, 0x11, 0x00


	//----- nvinfo : EIATTR_KPARAM_INFO
	.align		4
.L_9:
        /*0018*/ 	.byte	0x04, 0x17
        /*001a*/ 	.short	(.L_11 - .L_10)
.L_10:
        /*001c*/ 	.word	0x00000000
        /*0020*/ 	.short	0x0002
        /*0022*/ 	.short	0x0010
        /*0024*/ 	.byte	0x00, 0xf5, 0x21, 0x00


	//----- nvinfo : EIATTR_KPARAM_INFO
	.align		4
.L_11:
        /*0028*/ 	.byte	0x04, 0x17
        /*002a*/ 	.short	(.L_13 - .L_12)
.L_12:
        /*002c*/ 	.word	0x00000000
        /*0030*/ 	.short	0x0001
        /*0032*/ 	.short	0x0008
        /*0034*/ 	.byte	0x00, 0xf5, 0x21, 0x00


	//----- nvinfo : EIATTR_KPARAM_INFO
	.align		4
.L_13:
        /*0038*/ 	.byte	0x04, 0x17
        /*003a*/ 	.short	(.L_15 - .L_14)
.L_14:
        /*003c*/ 	.word	0x00000000
        /*0040*/ 	.short	0x0000
        /*0042*/ 	.short	0x0000
        /*0044*/ 	.byte	0x00, 0xf5, 0x21, 0x00


	//----- nvinfo : EIATTR_SPARSE_MMA_MASK
	.align		4
.L_15:
        /*0048*/ 	.byte	0x03, 0x50
        /*004a*/ 	.short	0x0000


	//----- nvinfo : EIATTR_MAXREG_COUNT
	.align		4
        /*004c*/ 	.byte	0x03, 0x1b
        /*004e*/ 	.short	0x00ff


	//----- nvinfo : EIATTR_NUM_BARRIERS
	.align		4
        /*0050*/ 	.byte	0x02, 0x4c
        /*0052*/ 	.byte	0x01
	.zero		1


	//----- nvinfo : EIATTR_MERCURY_ISA_VERSION
	.align		4
        /*0054*/ 	.byte	0x03, 0x5f
        /*0056*/ 	.short	0x0101


	//----- nvinfo : EIATTR_VRC_CTA_INIT_COUNT
	.align		4
        /*0058*/ 	.byte	0x02, 0x4a
	.zero		1
	.zero		1


	//----- nvinfo : EIATTR_EXIT_INSTR_OFFSETS
	.align		4
        /*005c*/ 	.byte	0x04, 0x1c
        /*005e*/ 	.short	(.L_17 - .L_16)


	//   ....[0]....
.L_16:
        /*0060*/ 	.word	0x00000c90


	//   ....[1]....
        /*0064*/ 	.word	0x00000ce0


	//----- nvinfo : EIATTR_CBANK_PARAM_SIZE
	.align		4
.L_17:
        /*0068*/ 	.byte	0x03, 0x19
        /*006a*/ 	.short	0x001c


	//----- nvinfo : EIATTR_PARAM_CBANK
	.align		4
        /*006c*/ 	.byte	0x04, 0x0a
        /*006e*/ 	.short	(.L_19 - .L_18)
	.align		4
.L_18:
        /*0070*/ 	.word	index@(.nv.constant0._Z26matrixMultiplyWithTwoTilesPfS_S_i)
        /*0074*/ 	.short	0x0380
        /*0076*/ 	.short	0x001c


	//----- nvinfo : EIATTR_SW_WAR
	.align		4
.L_19:
        /*0078*/ 	.byte	0x04, 0x36
        /*007a*/ 	.short	(.L_21 - .L_20)
.L_20:
        /*007c*/ 	.word	0x00000008
.L_21:


//--------------------- .nv.callgraph             --------------------------
	.section	.nv.callgraph,"",@"SHT_CUDA_CALLGRAPH"
	.align	4
	.sectionentsize	8
	.align		4
        /*0000*/ 	.word	0x00000000
	.align		4
        /*0004*/ 	.word	0xffffffff
	.align		4
        /*0008*/ 	.word	0x00000000
	.align		4
        /*000c*/ 	.word	0xfffffffe
	.align		4
        /*0010*/ 	.word	0x00000000
	.align		4
        /*0014*/ 	.word	0xfffffffd
	.align		4
        /*0018*/ 	.word	0x00000000
	.align		4
        /*001c*/ 	.word	0xfffffffc


//--------------------- .text._Z26matrixMultiplyWithTwoTilesPfS_S_i --------------------------
	.section	.text._Z26matrixMultiplyWithTwoTilesPfS_S_i,"ax",@progbits
	.align	128
        .global         _Z26matrixMultiplyWithTwoTilesPfS_S_i
        .type           _Z26matrixMultiplyWithTwoTilesPfS_S_i,@function
        .size           _Z26matrixMultiplyWithTwoTilesPfS_S_i,(.L_x_5 - _Z26matrixMultiplyWithTwoTilesPfS_S_i)
        .other          _Z26matrixMultiplyWithTwoTilesPfS_S_i,@"STO_CUDA_ENTRY STV_DEFAULT"
_Z26matrixMultiplyWithTwoTilesPfS_S_i:
.text._Z26matrixMultiplyWithTwoTilesPfS_S_i:
[----:B------:R-:W-:Y:S01]  /*0000*/  LDC R1, c[0x0][0x37c] ;  /* 0x0000df00ff017b82 */ /* 0x000fe20000000800 */
[----:B------:R-:W0:Y:S01]  /*0010*/  LDCU UR6, c[0x0][0x398] ;  /* 0x00007300ff0677ac */ /* 0x000e220008000800 */
[----:B------:R-:W1:Y:S06]  /*0020*/  S2R R16, SR_TID.Y ;  /* 0x0000000000107919 */ /* 0x000e6c0000002200 */
[----:B------:R-:W1:Y:S01]  /*0030*/  LDC R3, c[0x0][0x364] ;  /* 0x0000d900ff037b82 */ /* 0x000e620000000800 */
[----:B------:R-:W-:Y:S01]  /*0040*/  IMAD.MOV.U32 R27, RZ, RZ, RZ ;  /* 0x000000ffff1b7224 */ /* 0x000fe200078e00ff */
[----:B------:R-:W2:Y:S01]  /*0050*/  LDCU.64 UR8, c[0x0][0x358] ;  /* 0x00006b00ff0877ac */ /* 0x000ea20008000a00 */
[----:B------:R-:W3:Y:S05]  /*0060*/  S2R R15, SR_TID.X ;  /* 0x00000000000f7919 */ /* 0x000eea0000002100 */
[----:B------:R-:W1:Y:S08]  /*0070*/  S2UR UR4, SR_CTAID.Y ;  /* 0x00000000000479c3 */ /* 0x000e700000002600 */
[----:B------:R-:W3:Y:S01]  /*0080*/  S2UR UR5, SR_CTAID.X ;  /* 0x00000000000579c3 */ /* 0x000ee20000002500 */
[----:B0-----:R-:W-:-:S04]  /*0090*/  MOV R12, UR6 ;  /* 0x00000006000c7c02 */ /* 0x001fc80008000f00 */
[----:B------:R-:W-:-:S03]  /*00a0*/  ISETP.GE.AND P0, PT, R12, 0x1, PT ;  /* 0x000000010c00780c */ /* 0x000fc60003f06270 */
[----:B------:R-:W3:Y:S01]  /*00b0*/  LDC R0, c[0x0][0x360] ;  /* 0x0000d800ff007b82 */ /* 0x000ee20000000800 */
[----:B-1----:R-:W-:Y:S02]  /*00c0*/  IMAD R6, R3, UR4, R16 ;  /* 0x0000000403067c24 */ /* 0x002fe4000f8e0210 */
[----:B---3--:R-:W-:-:S07]  /*00d0*/  IMAD R5, R0, UR5, R15 ;  /* 0x0000000500057c24 */ /* 0x008fce000f8e020f */
[----:B--2---:R-:W-:Y:S05]  /*00e0*/  @!P0 BRA `(.L_x_0) ;  /* 0x0000000800e08947 */ /* 0x004fea0003800000 */
[----:B------:R-:W0:Y:S01]  /*00f0*/  S2UR UR6, SR_CgaCtaId ;  /* 0x00000000000679c3 */ /* 0x000e220000008800 */
[----:B------:R-:W-:Y:S01]  /*0100*/  UMOV UR4, 0x400 ;  /* 0x0000040000047882 */ /* 0x000fe20000000000 */
[C---:B------:R-:W-:Y:S01]  /*0110*/  ISETP.GE.U32.AND P0, PT, R12.reuse, 0xd, PT ;  /* 0x0000000d0c00780c */ /* 0x040fe20003f06070 */
[----:B------:R-:W-:Y:S01]  /*0120*/  UIADD3 UR5, UPT, UPT, UR4, 0x80, URZ ;  /* 0x0000008004057890 */ /* 0x000fe2000fffe0ff */
[----:B------:R-:W-:Y:S01]  /*0130*/  IADD3 R0, PT, PT, R12, 0x3, RZ ;  /* 0x000000030c007810 */ /* 0x000fe20007ffe0ff */
[----:B------:R-:W-:Y:S02]  /*0140*/  HFMA2 R20, -RZ, RZ, 0, 0 ;  /* 0x00000000ff147431 */ /* 0x000fe400000001ff */
[----:B------:R-:W-:Y:S01]  /*0150*/  IMAD.MOV.U32 R27, RZ, RZ, RZ ;  /* 0x000000ffff1b7224 */ /* 0x000fe200078e00ff */
[----:B------:R-:W-:-:S04]  /*0160*/  SHF.R.U32.HI R7, RZ, 0x2, R0 ;  /* 0x00000002ff077819 */ /* 0x000fc80000011600 */
[----:B------:R-:W-:-:S04]  /*0170*/  LOP3.LUT R22, R7, 0x3, RZ, 0xc0, !PT ;  /* 0x0000000307167812 */ /* 0x000fc800078ec0ff */
[----:B------:R-:W-:Y:S01]  /*0180*/  ISETP.NE.AND P1, PT, R22, RZ, PT ;  /* 0x000000ff1600720c */ /* 0x000fe20003f25270 */
[----:B0-----:R-:W-:Y:S02]  /*0190*/  ULEA UR4, UR6, UR4, 0x18 ;  /* 0x0000000406047291 */ /* 0x001fe4000f8ec0ff */
[----:B------:R-:W-:-:S04]  /*01a0*/  ULEA UR5, UR6, UR5, 0x18 ;  /* 0x0000000506057291 */ /* 0x000fc8000f8ec0ff */
[----:B------:R-:W-:Y:S02]  /*01b0*/  LEA R4, R16, UR4, 0x5 ;  /* 0x0000000410047c11 */ /* 0x000fe4000f8e28ff */
[----:B------:R-:W-:-:S03]  /*01c0*/  LEA R3, R15, UR5, 0x2 ;  /* 0x000000050f037c11 */ /* 0x000fc6000f8e10ff */
[----:B------:R-:W-:Y:S01]  /*01d0*/  IMAD R2, R15, 0x4, R4 ;  /* 0x000000040f027824 */ /* 0x000fe200078e0204 */
[----:B------:R-:W-:Y:S01]  /*01e0*/  LEA R0, R16, R3, 0x4 ;  /* 0x0000000310007211 */ /* 0x000fe200078e20ff */
[----:B------:R-:W-:Y:S06]  /*01f0*/  @!P0 BRA `(.L_x_1) ;  /* 0x0000000400fc8947 */ /* 0x000fec0003800000 */
[----:B------:R-:W0:Y:S01]  /*0200*/  LDC R14, c[0x0][0x398] ;  /* 0x0000e600ff0e7b82 */ /* 0x000e220000000800 */
[----:B------:R-:W-:Y:S01]  /*0210*/  LOP3.LUT R20, R7, 0x1ffffffc, RZ, 0xc0, !PT ;  /* 0x1ffffffc07147812 */ /* 0x000fe200078ec0ff */
[C---:B------:R-:W-:Y:S01]  /*0220*/  VIADD R23, R16.reuse, 0x8 ;  /* 0x0000000810177836 */ /* 0x040fe20000000000 */
[C---:B------:R-:W-:Y:S01]  /*0230*/  IADD3 R19, PT, PT, R16.reuse, 0x18, RZ ;  /* 0x0000001810137810 */ /* 0x040fe20007ffe0ff */
[C---:B------:R-:W-:Y:S01]  /*0240*/  VIADD R25, R16.reuse, 0x10 ;  /* 0x0000001010197836 */ /* 0x040fe20000000000 */
[----:B------:R-:W-:Y:S01]  /*0250*/  IADD3 R7, PT, PT, R15, 0x8, RZ ;  /* 0x000000080f077810 */ /* 0x000fe20007ffe0ff */
[-CC-:B------:R-:W-:Y:S01]  /*0260*/  IMAD R13, R16, R12.reuse, R5.reuse ;  /* 0x0000000c100d7224 */ /* 0x180fe200078e0205 */
[----:B------:R-:W-:Y:S01]  /*0270*/  IADD3 R18, PT, PT, -R20, RZ, RZ ;  /* 0x000000ff14127210 */ /* 0x000fe20007ffe1ff */
[----:B------:R-:W-:Y:S02]  /*0280*/  IMAD.MOV.U32 R27, RZ, RZ, RZ ;  /* 0x000000ffff1b7224 */ /* 0x000fe400078e00ff */
[----:B------:R-:W-:-:S02]  /*0290*/  IMAD R23, R23, R12, R5 ;  /* 0x0000000c17177224 */ /* 0x000fc400078e0205 */
[-CC-:B------:R-:W-:Y:S02]  /*02a0*/  IMAD R19, R19, R12.reuse, R5.reuse ;  /* 0x0000000c13137224 */ /* 0x180fe400078e0205 */
[-C--:B------:R-:W-:Y:S02]  /*02b0*/  IMAD R21, R25, R12.reuse, R5 ;  /* 0x0000000c19157224 */ /* 0x080fe400078e0205 */
[----:B------:R-:W-:-:S07]  /*02c0*/  IMAD R17, R6, R12, R7 ;  /* 0x0000000c06117224 */ /* 0x000fce00078e0207 */
.L_x_2:
[----:B------:R-:W-:Y:S01]  /*02d0*/  VIADDMNMX.U32 R9, R7, 0xfffffff8, R6, !PT ;  /* 0xfffffff807097846 */ /* 0x000fe20007800006 */
[----:B------:R-:W-:Y:S01]  /*02e0*/  HFMA2 R24, -RZ, RZ, 0, 0 ;  /* 0x00000000ff187431 */ /* 0x000fe200000001ff */
[----:B0-----:R-:W-:-:S04]  /*02f0*/  MOV R12, R14 ;  /* 0x0000000e000c7202 */ /* 0x001fc80000000f00 */
[-C--:B------:R-:W-:Y:S01]  /*0300*/  ISETP.GE.U32.AND P3, PT, R9, R12.reuse, PT ;  /* 0x0000000c0900720c */ /* 0x080fe20003f66070 */
[----:B------:R-:W-:Y:S01]  /*0310*/  VIADD R9, R25, 0xfffffff0 ;  /* 0xfffffff019097836 */ /* 0x000fe20000000000 */
[----:B------:R-:W-:-:S04]  /*0320*/  ISETP.GE.AND P0, PT, R5, R12, PT ;  /* 0x0000000c0500720c */ /* 0x000fc80003f06270 */
[----:B------:R-:W-:-:S07]  /*0330*/  ISETP.GE.U32.OR P2, PT, R9, R12, P0 ;  /* 0x0000000c0900720c */ /* 0x000fce0000746470 */
[----:B------:R-:W0:Y:S01]  /*0340*/  @!P3 LDC.64 R10, c[0x0][0x380] ;  /* 0x0000e000ff0abb82 */ /* 0x000e220000000a00 */
[----:B------:R-:W-:-:S07]  /*0350*/  @!P3 IADD3 R29, PT, PT, R17, -0x8, RZ ;  /* 0xfffffff8111db810 */ /* 0x000fce0007ffe0ff */
[----:B------:R-:W1:Y:S01]  /*0360*/  @!P2 LDC.64 R8, c[0x0][0x388] ;  /* 0x0000e200ff08ab82 */ /* 0x000e620000000a00 */
[----:B------:R-:W-:Y:S02]  /*0370*/  IMAD.MOV.U32 R26, RZ, RZ, RZ ;  /* 0x000000ffff1a7224 */ /* 0x000fe400078e00ff */
[----:B0-----:R-:W-:-:S05]  /*0380*/  @!P3 IMAD.WIDE.U32 R28, R29, 0x4, R10 ;  /* 0x000000041d1cb825 */ /* 0x001fca00078e000a */
[----:B------:R1:W2:Y:S02]  /*0390*/  @!P3 LDG.E R24, desc[UR8][R28.64] ;  /* 0x000000081c18b981 */ /* 0x0002a4000c1e1900 */
[----:B-1----:R-:W-:-:S05]  /*03a0*/  @!P2 IMAD.WIDE.U32 R28, R13, 0x4, R8 ;  /* 0x000000040d1ca825 */ /* 0x002fca00078e0008 */
[----:B------:R-:W3:Y:S04]  /*03b0*/  @!P2 LDG.E R26, desc[UR8][R28.64] ;  /* 0x000000081c1aa981 */ /* 0x000ee8000c1e1900 */
[----:B--2---:R-:W-:Y:S04]  /*03c0*/  STS [R2], R24 ;  /* 0x0000001802007388 */ /* 0x004fe80000000800 */
[----:B---3--:R-:W-:Y:S01]  /*03d0*/  STS [R0], R26 ;  /* 0x0000001a00007388 */ /* 0x008fe20000000800 */
[----:B------:R-:W-:Y:S06]  /*03e0*/  BAR.SYNC.DEFER_BLOCKING 0x0 ;  /* 0x0000000000007b1d */ /* 0x000fec0000010000 */
[----:B------:R-:W-:Y:S04]  /*03f0*/  LDS R24, [R3] ;  /* 0x0000000003187984 */ /* 0x000fe80000000800 */
[----:B------:R-:W0:Y:S02]  /*0400*/  LDS.128 R8, [R4] ;  /* 0x0000000004087984 */ /* 0x000e240000000c00 */
[----:B0-----:R-:W-:-:S02]  /*0410*/  FFMA R8, R8, R24, R27 ;  /* 0x0000001808087223 */ /* 0x001fc4000000001b */
[----:B------:R-:W0:Y:S04]  /*0420*/  LDS R24, [R3+0x10] ;  /* 0x0000100003187984 */ /* 0x000e280000000800 */
[----:B------:R-:W1:Y:S01]  /*0430*/  LDS R27, [R3+0x20] ;  /* 0x00002000031b7984 */ /* 0x000e620000000800 */
[----:B0-----:R-:W-:Y:S01]  /*0440*/  FFMA R28, R24, R9, R8 ;  /* 0x00000009181c7223 */ /* 0x001fe20000000008 */
[----:B------:R-:W-:Y:S02]  /*0450*/  VIADDMNMX.U32 R9, R7, 0xfffffffc, R6, !PT ;  /* 0xfffffffc07097846 */ /* 0x000fe40007800006 */
[----:B------:R-:W0:Y:S01]  /*0460*/  LDS R24, [R3+0x30] ;  /* 0x0000300003187984 */ /* 0x000e220000000800 */
[----:B-1----:R-:W-:Y:S01]  /*0470*/  FFMA R10, R27, R10, R28 ;  /* 0x0000000a1b0a7223 */ /* 0x002fe2000000001c */
[----:B------:R-:W-:Y:S01]  /*0480*/  BAR.SYNC.DEFER_BLOCKING 0x0 ;  /* 0x0000000000007b1d */ /* 0x000fe20000010000 */
[----:B------:R-:W-:-:S02]  /*0490*/  ISETP.GE.U32.AND P2, PT, R9, R12, PT ;  /* 0x0000000c0900720c */ /* 0x000fc40003f46070 */
[----:B------:R-:W-:-:S11]  /*04a0*/  MOV R27, RZ ;  /* 0x000000ff001b7202 */ /* 0x000fd60000000f00 */
[----:B------:R-:W1:Y:S01]  /*04b0*/  @!P2 LDC.64 R8, c[0x0][0x380] ;  /* 0x0000e000ff08ab82 */ /* 0x000e620000000a00 */
[----:B------:R-:W-:-:S05]  /*04c0*/  @!P2 IADD3 R29, PT, PT, R17, -0x4, RZ ;  /* 0xfffffffc111da810 */ /* 0x000fca0007ffe0ff */
[----:B-1----:R-:W-:-:S05]  /*04d0*/  @!P2 IMAD.WIDE.U32 R28, R29, 0x4, R8 ;  /* 0x000000041d1ca825 */ /* 0x002fca00078e0008 */
[----:B------:R1:W2:Y:S01]  /*04e0*/  @!P2 LDG.E R27, desc[UR8][R28.64] ;  /* 0x000000081c1ba981 */ /* 0x0002a2000c1e1900 */
[----:B------:R-:W-:-:S05]  /*04f0*/  VIADD R9, R25, 0xfffffff8 ;  /* 0xfffffff819097836 */ /* 0x000fca0000000000 */
[----:B------:R-:W-:Y:S01]  /*0500*/  ISETP.GE.U32.OR P2, PT, R9, R12, P0 ;  /* 0x0000000c0900720c */ /* 0x000fe20000746470 */
[----:B-1----:R-:W-:-:S12]  /*0510*/  HFMA2 R29, -RZ, RZ, 0, 0 ;  /* 0x00000000ff1d7431 */ /* 0x002fd800000001ff */
[----:B------:R-:W1:Y:S01]  /*0520*/  @!P2 LDC.64 R8, c[0x0][0x388] ;  /* 0x0000e200ff08ab82 */ /* 0x000e620000000a00 */
[----:B--2---:R1:W-:Y:S02]  /*0530*/  STS [R2], R27 ;  /* 0x0000001b02007388 */ /* 0x0043e40000000800 */
[----:B-1----:R-:W-:-:S05]  /*0540*/  @!P2 IMAD.WIDE.U32 R26, R23, 0x4, R8 ;  /* 0x00000004171aa825 */ /* 0x002fca00078e0008 */
[----:B------:R0:W2:Y:S02]  /*0550*/  @!P2 LDG.E R29, desc[UR8][R26.64] ;  /* 0x000000081a1da981 */ /* 0x0000a4000c1e1900 */
[----:B0-----:R-:W-:Y:S01]  /*0560*/  FFMA R26, R24, R11, R10 ;  /* 0x0000000b181a7223 */ /* 0x001fe2000000000a */
[----:B------:R-:W-:Y:S01]  /*0570*/  MOV R27, RZ ;  /* 0x000000ff001b7202 */ /* 0x000fe20000000f00 */
[----:B--2---:R-:W-:Y:S01]  /*0580*/  STS [R0], R29 ;  /* 0x0000001d00007388 */ /* 0x004fe20000000800 */
[----:B------:R-:W-:Y:S06]  /*0590*/  BAR.SYNC.DEFER_BLOCKING 0x0 ;  /* 0x0000000000007b1d */ /* 0x000fec0000010000 */
[----:B------:R-:W-:Y:S04]  /*05a0*/  LDS R24, [R3] ;  /* 0x0000000003187984 */ /* 0x000fe80000000800 */
[----:B------:R-:W0:Y:S04]  /*05b0*/  LDS.128 R8, [R4] ;  /* 0x0000000004087984 */ /* 0x000e280000000c00 */
[----:B------:R-:W-:Y:S01]  /*05c0*/  LDS R28, [R3+0x20] ;  /* 0x00002000031c7984 */ /* 0x000fe20000000800 */
[----:B0-----:R-:W-:-:S03]  /*05d0*/  FFMA R8, R8, R24, R26 ;  /* 0x0000001808087223 */ /* 0x001fc6000000001a */
[----:B------:R-:W0:Y:S02]  /*05e0*/  LDS R24, [R3+0x10] ;  /* 0x0000100003187984 */ /* 0x000e240000000800 */
[----:B0-----:R-:W-:Y:S01]  /*05f0*/  FFMA R24, R24, R9, R8 ;  /* 0x0000000918187223 */ /* 0x001fe20000000008 */
[----:B------:R-:W-:-:S03]  /*0600*/  VIMNMX.U32 R9, PT, PT, R6, R7, !PT ;  /* 0x0000000706097248 */ /* 0x000fc60007fe0000 */
[----:B------:R-:W-:Y:S01]  /*0610*/  FFMA R10, R28, R10, R24 ;  /* 0x0000000a1c0a7223 */ /* 0x000fe20000000018 */
[----:B------:R-:W-:Y:S01]  /*0620*/  ISETP.GE.U32.AND P2, PT, R9, R12, PT ;  /* 0x0000000c0900720c */ /* 0x000fe20003f46070 */
[----:B------:R-:W0:-:S12]  /*0630*/  LDS R24, [R3+0x30] ;  /* 0x0000300003187984 */ /* 0x000e180000000800 */
[----:B------:R-:W1:Y:S02]  /*0640*/  @!P2 LDC.64 R8, c[0x0][0x380] ;  /* 0x0000e000ff08ab82 */ /* 0x000e640000000a00 */
[----:B-1----:R-:W-:-:S06]  /*0650*/  @!P2 IMAD.WIDE.U32 R28, R17, 0x4, R8 ;  /* 0x00000004111ca825 */ /* 0x002fcc00078e0008 */
[----:B------:R-:W-:Y:S06]  /*0660*/  BAR.SYNC.DEFER_BLOCKING 0x0 ;  /* 0x0000000000007b1d */ /* 0x000fec0000010000 */
[----:B------:R1:W2:Y:S01]  /*0670*/  @!P2 LDG.E R27, desc[UR8][R28.64] ;  /* 0x000000081c1ba981 */ /* 0x0002a2000c1e1900 */
[----:B------:R-:W-:Y:S01]  /*0680*/  ISETP.GE.U32.OR P2, PT, R25, R12, P0 ;  /* 0x0000000c1900720c */ /* 0x000fe20000746470 */
[----:B-1----:R-:W-:-:S12]  /*0690*/  IMAD.MOV.U32 R28, RZ, RZ, RZ ;  /* 0x000000ffff1c7224 */ /* 0x002fd800078e00ff */
[----:B------:R-:W1:Y:S01]  /*06a0*/  @!P2 LDC.64 R8, c[0x0][0x388] ;  /* 0x0000e200ff08ab82 */ /* 0x000e620000000a00 */
[----:B--2---:R1:W-:Y:S02]  /*06b0*/  STS [R2], R27 ;  /* 0x0000001b02007388 */ /* 0x0043e40000000800 */
[----:B-1----:R-:W-:-:S05]  /*06c0*/  @!P2 IMAD.WIDE.U32 R26, R21, 0x4, R8 ;  /* 0x00000004151aa825 */ /* 0x002fca00078e0008 */
[----:B------:R1:W2:Y:S01]  /*06d0*/  @!P2 LDG.E R28, desc[UR8][R26.64] ;  /* 0x000000081a1ca981 */ /* 0x0002a2000c1e1900 */
[----:B0-----:R-:W-:Y:S01]  /*06e0*/  FFMA R29, R24, R11, R10 ;  /* 0x0000000b181d7223 */ /* 0x001fe2000000000a */
[----:B-1----:R-:W-:Y:S02]  /*06f0*/  HFMA2 R27, -RZ, RZ, 0, 0 ;  /* 0x00000000ff1b7431 */ /* 0x002fe400000001ff */
[----:B--2---:R-:W-:Y:S01]  /*0700*/  STS [R0], R28 ;  /* 0x0000001c00007388 */ /* 0x004fe20000000800 */
[----:B------:R-:W-:Y:S06]  /*0710*/  BAR.SYNC.DEFER_BLOCKING 0x0 ;  /* 0x0000000000007b1d */ /* 0x000fec0000010000 */
[----:B------:R-:W-:Y:S04]  /*0720*/  LDS R24, [R3] ;  /* 0x0000000003187984 */ /* 0x000fe80000000800 */
[----:B------:R-:W0:Y:S02]  /*0730*/  LDS.128 R8, [R4] ;  /* 0x0000000004087984 */ /* 0x000e240000000c00 */
[----:B0-----:R-:W-:-:S02]  /*0740*/  FFMA R8, R8, R24, R29 ;  /* 0x0000001808087223 */ /* 0x001fc4000000001d */
[----:B------:R-:W0:Y:S04]  /*0750*/  LDS R24, [R3+0x10] ;  /* 0x0000100003187984 */ /* 0x000e280000000800 */
[----:B------:R-:W1:Y:S01]  /*0760*/  LDS R29, [R3+0x20] ;  /* 0x00002000031d7984 */ /* 0x000e620000000800 */
[----:B0-----:R-:W-:Y:S01]  /*0770*/  FFMA R24, R24, R9, R8 ;  /* 0x0000000918187223 */ /* 0x001fe20000000008 */
[----:B------:R-:W-:-:S03]  /*0780*/  VIADDMNMX.U32 R9, R7, 0x4, R6, !PT ;  /* 0x0000000407097846 */ /* 0x000fc60007800006 */
[----:B-1----:R-:W-:Y:S01]  /*0790*/  FFMA R10, R29, R10, R24 ;  /* 0x0000000a1d0a7223 */ /* 0x002fe20000000018 */
[----:B------:R-:W-:Y:S01]  /*07a0*/  ISETP.GE.U32.AND P2, PT, R9, R12, PT ;  /* 0x0000000c0900720c */ /* 0x000fe20003f46070 */
[----:B------:R-:W0:-:S12]  /*07b0*/  LDS R24, [R3+0x30] ;  /* 0x0000300003187984 */ /* 0x000e180000000800 */
[----:B------:R-:W1:Y:S01]  /*07c0*/  @!P2 LDC.64 R8, c[0x0][0x380] ;  /* 0x0000e000ff08ab82 */ /* 0x000e620000000a00 */
[----:B------:R-:W-:-:S05]  /*07d0*/  @!P2 IADD3 R29, PT, PT, R17, 0x4, RZ ;  /* 0x00000004111da810 */ /* 0x000fca0007ffe0ff */
[----:B-1----:R-:W-:Y:S02]  /*07e0*/  @!P2 IMAD.WIDE.U32 R28, R29, 0x4, R8 ;  /* 0x000000041d1ca825 */ /* 0x002fe400078e0008 */
[----:B------:R-:W-:Y:S06]  /*07f0*/  BAR.SYNC.DEFER_BLOCKING 0x0 ;  /* 0x0000000000007b1d */ /* 0x000fec0000010000 */
[----:B------:R-:W2:Y:S01]  /*0800*/  @!P2 LDG.E R27, desc[UR8][R28.64] ;  /* 0x000000081c1ba981 */ /* 0x000ea2000c1e1900 */
[----:B------:R-:W-:-:S05]  /*0810*/  VIADD R9, R25, 0x8 ;  /* 0x0000000819097836 */ /* 0x000fca0000000000 */
[----:B------:R-:W-:-:S13]  /*0820*/  ISETP.GE.U32.OR P0, PT, R9, R12, P0 ;  /* 0x0000000c0900720c */ /* 0x000fda0000706470 */
[----:B------:R-:W1:Y:S01]  /*0830*/  @!P0 LDC.64 R8, c[0x0][0x388] ;  /* 0x0000e200ff088b82 */ /* 0x000e620000000a00 */
[----:B--2---:R1:W-:Y:S02]  /*0840*/  STS [R2], R27 ;  /* 0x0000001b02007388 */ /* 0x0043e40000000800 */
[----:B-1----:R-:W-:Y:S01]  /*0850*/  @!P0 IMAD.WIDE.U32 R26, R19, 0x4, R8 ;  /* 0x00000004131a8825 */ /* 0x002fe200078e0008 */
[----:B------:R-:W-:-:S06]  /*0860*/  MOV R9, RZ ;  /* 0x000000ff00097202 */ /* 0x000fcc0000000f00 */
[----:B------:R-:W2:Y:S01]  /*0870*/  @!P0 LDG.E R9, desc[UR8][R26.64] ;  /* 0x000000081a098981 */ /* 0x000ea2000c1e1900 */
[----:B0-----:R-:W-:Y:S01]  /*0880*/  FFMA R24, R24, R11, R10 ;  /* 0x0000000b18187223 */ /* 0x001fe2000000000a */
[----:B------:R-:W-:Y:S01]  /*0890*/  IADD3 R18, PT, PT, R18, 0x4, RZ ;  /* 0x0000000412127810 */ /* 0x000fe20007ffe0ff */
[----:B------:R-:W-:Y:S01]  /*08a0*/  VIADD R7, R7, 0x10 ;  /* 0x0000001007077836 */ /* 0x000fe20000000000 */
[----:B------:R-:W-:Y:S01]  /*08b0*/  IADD3 R25, PT, PT, R25, 0x20, RZ ;  /* 0x0000002019197810 */ /* 0x000fe20007ffe0ff */
[----:B------:R-:W-:Y:S01]  /*08c0*/  IMAD R13, R12, 0x20, R13 ;  /* 0x000000200c0d7824 */ /* 0x000fe200078e020d */
[----:B------:R-:W-:Y:S01]  /*08d0*/  ISETP.NE.AND P0, PT, R18, RZ, PT ;  /* 0x000000ff1200720c */ /* 0x000fe20003f05270 */
[C---:B------:R-:W-:Y:S01]  /*08e0*/  IMAD R19, R12.reuse, 0x20, R19 ;  /* 0x000000200c137824 */ /* 0x040fe200078e0213 */
[----:B------:R-:W-:Y:S02]  /*08f0*/  IADD3 R17, PT, PT, R17, 0x10, RZ ;  /* 0x0000001011117810 */ /* 0x000fe40007ffe0ff */
[----:B------:R-:W-:-:S02]  /*0900*/  LEA R23, R12, R23, 0x5 ;  /* 0x000000170c177211 */ /* 0x000fc400078e28ff */
[----:B------:R-:W-:Y:S01]  /*0910*/  LEA R21, R12, R21, 0x5 ;  /* 0x000000150c157211 */ /* 0x000fe200078e28ff */
[----:B--2---:R-:W-:Y:S01]  /*0920*/  STS [R0], R9 ;  /* 0x0000000900007388 */ /* 0x004fe20000000800 */
[----:B------:R-:W-:Y:S06]  /*0930*/  BAR.SYNC.DEFER_BLOCKING 0x0 ;  /* 0x0000000000007b1d */ /* 0x000fec0000010000 */
[----:B------:R-:W-:Y:S04]  /*0940*/  LDS R29, [R3] ;  /* 0x00000000031d7984 */ /* 0x000fe80000000800 */
[----:B------:R-:W0:Y:S02]  /*0950*/  LDS.128 R8, [R4] ;  /* 0x0000000004087984 */ /* 0x000e240000000c00 */
[----:B0-----:R-:W-:-:S02]  /*0960*/  FFMA R8, R8, R29, R24 ;  /* 0x0000001d08087223 */ /* 0x001fc40000000018 */
[----:B------:R-:W0:Y:S04]  /*0970*/  LDS R29, [R3+0x10] ;  /* 0x00001000031d7984 */ /* 0x000e280000000800 */
[----:B------:R-:W-:Y:S01]  /*0980*/  LDS R24, [R3+0x30] ;  /* 0x0000300003187984 */ /* 0x000fe20000000800 */
[----:B0-----:R-:W-:-:S03]  /*0990*/  FFMA R29, R29, R9, R8 ;  /* 0x000000091d1d7223 */ /* 0x001fc60000000008 */
[----:B------:R-:W0:Y:S02]  /*09a0*/  LDS R8, [R3+0x20] ;  /* 0x0000200003087984 */ /* 0x000e240000000800 */
[----:B0-----:R-:W-:-:S04]  /*09b0*/  FFMA R8, R8, R10, R29 ;  /* 0x0000000a08087223 */ /* 0x001fc8000000001d */
[----:B------:R-:W-:Y:S01]  /*09c0*/  FFMA R27, R24, R11, R8 ;  /* 0x0000000b181b7223 */ /* 0x000fe20000000008 */
[----:B------:R-:W-:Y:S06]  /*09d0*/  BAR.SYNC.DEFER_BLOCKING 0x0 ;  /* 0x0000000000007b1d */ /* 0x000fec0000010000 */
[----:B------:R-:W-:Y:S05]  /*09e0*/  @P0 BRA `(.L_x_2) ;  /* 0xfffffff800380947 */ /* 0x000fea000383ffff */
.L_x_1:
[----:B------:R-:W-:Y:S05]  /*09f0*/  @!P1 BRA `(.L_x_0) ;  /* 0x00000000009c9947 */ /* 0x000fea0003800000 */
[----:B------:R-:W0:Y:S01]  /*0a00*/  LDC R7, c[0x0][0x398] ;  /* 0x0000e600ff077b82 */ /* 0x000e220000000800 */
[C---:B------:R-:W-:Y:S01]  /*0a10*/  LEA R13, R20.reuse, R16, 0x3 ;  /* 0x00000010140d7211 */ /* 0x040fe200078e18ff */
[----:B------:R-:W-:Y:S01]  /*0a20*/  IMAD.MOV R22, RZ, RZ, -R22 ;  /* 0x000000ffff167224 */ /* 0x000fe200078e0a16 */
[----:B------:R-:W-:-:S03]  /*0a30*/  LEA R19, R20, R15, 0x2 ;  /* 0x0000000f14137211 */ /* 0x000fc600078e10ff */
[-C--:B------:R-:W-:Y:S02]  /*0a40*/  IMAD R23, R13, R12.reuse, R5 ;  /* 0x0000000c0d177224 */ /* 0x080fe400078e0205 */
[----:B------:R-:W-:-:S07]  /*0a50*/  IMAD R21, R6, R12, R19 ;  /* 0x0000000c06157224 */ /* 0x000fce00078e0213 */
.L_x_3:
[----:B0-----:R-:W-:Y:S01]  /*0a60*/  MOV R12, R7 ;  /* 0x00000007000c7202 */ /* 0x001fe20000000f00 */
[----:B------:R-:W-:Y:S01]  /*0a70*/  HFMA2 R25, -RZ, RZ, 0, 0 ;  /* 0x00000000ff197431 */ /* 0x000fe200000001ff */
[----:B------:R-:W-:Y:S01]  /*0a80*/  VIMNMX.U32 R9, PT, PT, R6, R19, !PT ;  /* 0x0000001306097248 */ /* 0x000fe20007fe0000 */
[----:B------:R-:W-:Y:S01]  /*0a90*/  IMAD.MOV.U32 R29, RZ, RZ, RZ ;  /* 0x000000ffff1d7224 */ /* 0x000fe200078e00ff */
[-C--:B------:R-:W-:Y:S02]  /*0aa0*/  ISETP.GE.U32.AND P0, PT, R13, R12.reuse, PT ;  /* 0x0000000c0d00720c */ /* 0x080fe40003f06070 */
[-C--:B------:R-:W-:Y:S02]  /*0ab0*/  ISETP.GE.U32.AND P1, PT, R9, R12.reuse, PT ;  /* 0x0000000c0900720c */ /* 0x080fe40003f26070 */
[----:B------:R-:W-:-:S11]  /*0ac0*/  ISETP.GE.OR P0, PT, R5, R12, P0 ;  /* 0x0000000c0500720c */ /* 0x000fd60000706670 */
[----:B------:R-:W0:Y:S08]  /*0ad0*/  @!P1 LDC.64 R14, c[0x0][0x380] ;  /* 0x0000e000ff0e9b82 */ /* 0x000e300000000a00 */
[----:B------:R-:W1:Y:S01]  /*0ae0*/  @!P0 LDC.64 R8, c[0x0][0x388] ;  /* 0x0000e200ff088b82 */ /* 0x000e620000000a00 */
[----:B0-----:R-:W-:-:S05]  /*0af0*/  @!P1 IMAD.WIDE.U32 R14, R21, 0x4, R14 ;  /* 0x00000004150e9825 */ /* 0x001fca00078e000e */
[----:B------:R-:W2:Y:S01]  /*0b00*/  @!P1 LDG.E R25, desc[UR8][R14.64] ;  /* 0x000000080e199981 */ /* 0x000ea2000c1e1900 */
[----:B-1----:R-:W-:-:S05]  /*0b10*/  @!P0 IMAD.WIDE.U32 R16, R23, 0x4, R8 ;  /* 0x0000000417108825 */ /* 0x002fca00078e0008 */
[----:B------:R-:W3:Y:S01]  /*0b20*/  @!P0 LDG.E R29, desc[UR8][R16.64] ;  /* 0x00000008101d8981 */ /* 0x000ee2000c1e1900 */
[----:B------:R-:W-:-:S04]  /*0b30*/  IADD3 R22, PT, PT, R22, 0x1, RZ ;  /* 0x0000000116167810 */ /* 0x000fc80007ffe0ff */
[----:B------:R-:W-:Y:S01]  /*0b40*/  ISETP.NE.AND P0, PT, R22, RZ, PT ;  /* 0x000000ff1600720c */ /* 0x000fe20003f05270 */
[----:B------:R-:W-:Y:S01]  /*0b50*/  VIADD R13, R13, 0x8 ;  /* 0x000000080d0d7836 */ /* 0x000fe20000000000 */
[----:B------:R-:W-:Y:S02]  /*0b60*/  IADD3 R19, PT, PT, R19, 0x4, RZ ;  /* 0x0000000413137810 */ /* 0x000fe40007ffe0ff */
[----:B------:R-:W-:Y:S02]  /*0b70*/  IADD3 R21, PT, PT, R21, 0x4, RZ ;  /* 0x0000000415157810 */ /* 0x000fe40007ffe0ff */
[----:B------:R-:W-:Y:S01]  /*0b80*/  LEA R23, R12, R23, 0x3 ;  /* 0x000000170c177211 */ /* 0x000fe200078e18ff */
[----:B--2---:R-:W-:Y:S04]  /*0b90*/  STS [R2], R25 ;  /* 0x0000001902007388 */ /* 0x004fe80000000800 */
[----:B---3--:R-:W-:Y:S01]  /*0ba0*/  STS [R0], R29 ;  /* 0x0000001d00007388 */ /* 0x008fe20000000800 */
[----:B------:R-:W-:Y:S06]  /*0bb0*/  BAR.SYNC.DEFER_BLOCKING 0x0 ;  /* 0x0000000000007b1d */ /* 0x000fec0000010000 */
[----:B------:R-:W-:Y:S04]  /*0bc0*/  LDS R18, [R3] ;  /* 0x0000000003127984 */ /* 0x000fe80000000800 */
[----:B------:R-:W0:Y:S04]  /*0bd0*/  LDS.128 R8, [R4] ;  /* 0x0000000004087984 */ /* 0x000e280000000c00 */
[----:B------:R-:W1:Y:S04]  /*0be0*/  LDS R20, [R3+0x10] ;  /* 0x0000100003147984 */ /* 0x000e680000000800 */
[----:B------:R-:W2:Y:S04]  /*0bf0*/  LDS R24, [R3+0x20] ;  /* 0x0000200003187984 */ /* 0x000ea80000000800 */
[----:B------:R-:W3:Y:S01]  /*0c00*/  LDS R26, [R3+0x30] ;  /* 0x00003000031a7984 */ /* 0x000ee20000000800 */
[----:B0-----:R-:W-:-:S04]  /*0c10*/  FFMA R8, R8, R18, R27 ;  /* 0x0000001208087223 */ /* 0x001fc8000000001b */
[----:B-1----:R-:W-:-:S04]  /*0c20*/  FFMA R9, R20, R9, R8 ;  /* 0x0000000914097223 */ /* 0x002fc80000000008 */
[----:B--2---:R-:W-:-:S04]  /*0c30*/  FFMA R10, R24, R10, R9 ;  /* 0x0000000a180a7223 */ /* 0x004fc80000000009 */
[----:B---3--:R-:W-:Y:S01]  /*0c40*/  FFMA R27, R26, R11, R10 ;  /* 0x0000000b1a1b7223 */ /* 0x008fe2000000000a */
[----:B------:R-:W-:Y:S06]  /*0c50*/  BAR.SYNC.DEFER_BLOCKING 0x0 ;  /* 0x0000000000007b1d */ /* 0x000fec0000010000 */
[----:B------:R-:W-:Y:S05]  /*0c60*/  @P0 BRA `(.L_x_3) ;  /* 0xfffffffc007c0947 */ /* 0x000fea000383ffff */
.L_x_0:
[----:B------:R-:W-:-:S04]  /*0c70*/  VIMNMX R3, PT, PT, R6, R5, !PT ;  /* 0x0000000506037248 */ /* 0x000fc80007fe0100 */
[----:B------:R-:W-:-:S13]  /*0c80*/  ISETP.GE.AND P0, PT, R3, R12, PT ;  /* 0x0000000c0300720c */ /* 0x000fda0003f06270 */
[----:B------:R-:W-:Y:S05]  /*0c90*/  @P0 EXIT ;  /* 0x000000000000094d */ /* 0x000fea0003800000 */
[----:B------:R-:W0:Y:S01]  /*0ca0*/  LDC.64 R2, c[0x0][0x390] ;  /* 0x0000e400ff027b82 */ /* 0x000e220000000a00 */
[----:B------:R-:W-:-:S04]  /*0cb0*/  IMAD R5, R6, R12, R5 ;  /* 0x0000000c06057224 */ /* 0x000fc800078e0205 */
[----:B0-----:R-:W-:-:S05]  /*0cc0*/  IMAD.WIDE R2, R5, 0x4, R2 ;  /* 0x0000000405027825 */ /* 0x001fca00078e0202 */
[----:B------:R-:W-:Y:S01]  /*0cd0*/  STG.E desc[UR8][R2.64], R27 ;  /* 0x0000001b02007986 */ /* 0x000fe2000c101908 */
[----:B------:R-:W-:Y:S05]  /*0ce0*/  EXIT ;  /* 0x000000000000794d */ /* 0x000fea0003800000 */
.L_x_4:
[----:B------:R-:W-:-:S00]  /*0cf0*/  BRA `(.L_x_4) ;  /* 0xfffffffc00fc7947 */ /* 0x000fc0000383ffff */
[----:B------:R-:W-:-:S00]  /*0d00*/  NOP ;  /* 0x0000000000007918 */ /* 0x000fc00000000000 */
[----:B------:R-:W-:-:S00]  /*0d10*/  NOP ;  /* 0x0000000000007918 */ /* 0x000fc00000000000 */
[----:B------:R-:W-:-:S00]  /*0d20*/  NOP ;  /* 0x0000000000007918 */ /* 0x000fc00000000000 */
[----:B------:R-:W-:-:S00]  /*0d30*/  NOP ;  /* 0x0000000000007918 */ /* 0x000fc00000000000 */
[----:B------:R-:W-:-:S00]  /*0d40*/  NOP ;  /* 0x0000000000007918 */ /* 0x000fc00000000000 */
[----:B------:R-:W-:-:S00]  /*0d50*/  NOP ;  /* 0x0000000000007918 */ /* 0x000fc00000000000 */
[----:B------:R-:W-:-:S00]  /*0d60*/  NOP ;  /* 0x0000000000007918 */ /* 0x000fc00000000000 */
[----:B------:R-:W-:-:S00]  /*0d70*/  NOP ;  /* 0x0000000000007918 */ /* 0x000fc00000000000 */
.L_x_5:


//--------------------- .nv.shared._Z26matrixMultiplyWithTwoTilesPfS_S_i --------------------------
	.section	.nv.shared._Z26matrixMultiplyWithTwoTilesPfS_S_i,"aw",@nobits
	.sectionflags	@""
	.align	4
.nv.shared._Z26matrixMultiplyWithTwoTilesPfS_S_i:
	.zero		1280


//--------------------- .nv.shared.reserved.0     --------------------------
	.section	.nv.shared.reserved.0,"aw",@nobits
	.weak		__nv_reservedSMEM_offset_0_alias
	.size		__nv_reservedSMEM_offset_0_alias, 0, 64
	.other		__nv_reservedSMEM_offset_0_alias,@"STO_CUDA_RESERVED_SHARED STV_DEFAULT"
__nv_reservedSMEM_offset_0_alias:
	.zero		0
	.zero		64


//--------------------- .nv.constant0._Z26matrixMultiplyWithTwoTilesPfS_S_i --------------------------
	.section	.nv.constant0._Z26matrixMultiplyWithTwoTilesPfS_S_i,"a",@progbits
	.sectionflags	@""
	.align	4
.nv.constant0._Z26matrixMultiplyWithTwoTilesPfS_S_i:
	.zero		924


//--------------------- SYMBOLS --------------------------

	.type		.nv.reservedSmem.offset0,@object
	.size		.nv.reservedSmem.offset0,0x4
	.type		.nv.reservedSmem.cap,@object
	.size		.nv.reservedSmem.cap,0x4
